	.headerflags	@"EF_CUDA_TEXMODE_UNIFIED EF_CUDA_64BIT_ADDRESS EF_CUDA_ACCELERATORS EF_CUDA_SM90 EF_CUDA_VIRTUAL_SM(EF_CUDA_SM90)"
	.elftype	@"ET_EXEC"


//--------------------- .nv.info                  --------------------------
	.section	.nv.info,"",@"SHT_CUDA_INFO"
	.align	4


	//----- nvinfo : EIATTR_REGCOUNT
	.align		4
        /*0000*/ 	.byte	0x04, 0x2f
        /*0002*/ 	.short	(.L_3 - .L_2)
	.align		4
.L_2:
        /*0004*/ 	.word	index@(triton_poi_fused__native_batch_norm_legit_no_training_relu_44)
        /*0008*/ 	.word	0x00000026


	//----- nvinfo : EIATTR_MIN_STACK_SIZE
	.align		4
.L_3:
        /*000c*/ 	.byte	0x04, 0x12
        /*000e*/ 	.short	(.L_5 - .L_4)
	.align		4
.L_4:
        /*0010*/ 	.word	index@(triton_poi_fused__native_batch_norm_legit_no_training_relu_44)
        /*0014*/ 	.word	0x00000000


	//----- nvinfo : EIATTR_FRAME_SIZE
	.align		4
.L_5:
        /*0018*/ 	.byte	0x04, 0x11
        /*001a*/ 	.short	(.L_7 - .L_6)
	.align		4
.L_6:
        /*001c*/ 	.word	index@(triton_poi_fused__native_batch_norm_legit_no_training_relu_44)
        /*0020*/ 	.word	0x00000000


	//----- nvinfo : EIATTR_MIN_STACK_SIZE
	.align		4
.L_7:
        /*0024*/ 	.byte	0x04, 0x12
        /*0026*/ 	.short	(.L_9 - .L_8)
	.align		4
.L_8:
        /*0028*/ 	.word	index@(triton_poi_fused__native_batch_norm_legit_no_training_relu_44)
        /*002c*/ 	.word	0x00000000
.L_9:


//--------------------- .nv.info.triton_poi_fused__native_batch_norm_legit_no_training_relu_44 --------------------------
	.section	.nv.info.triton_poi_fused__native_batch_norm_legit_no_training_relu_44,"",@"SHT_CUDA_INFO"
	.sectionflags	@""
	.align	4


	//----- nvinfo : EIATTR_CUDA_API_VERSION
	.align		4
        /*0000*/ 	.byte	0x04, 0x37
        /*0002*/ 	.short	(.L_11 - .L_10)
.L_10:
        /*0004*/ 	.word	0x0000007c


	//----- nvinfo : EIATTR_KPARAM_INFO
	.align		4
.L_11:
        /*0008*/ 	.byte	0x04, 0x17
        /*000a*/ 	.short	(.L_13 - .L_12)
.L_12:
        /*000c*/ 	.word	0x00000000
        /*0010*/ 	.short	0x0007
        /*0012*/ 	.short	0x0034
        /*0014*/ 	.byte	0x00, 0xf0, 0x11, 0x00


	//----- nvinfo : EIATTR_KPARAM_INFO
	.align		4
.L_13:
        /*0018*/ 	.byte	0x04, 0x17
        /*001a*/ 	.short	(.L_15 - .L_14)
.L_14:
        /*001c*/ 	.word	0x00000000
        /*0020*/ 	.short	0x0006
        /*0022*/ 	.short	0x0030
        /*0024*/ 	.byte	0x00, 0xf0, 0x11, 0x00


	//----- nvinfo : EIATTR_KPARAM_INFO
	.align		4
.L_15:
        /*0028*/ 	.byte	0x04, 0x17
        /*002a*/ 	.short	(.L_17 - .L_16)
.L_16:
        /*002c*/ 	.word	0x00000000
        /*0030*/ 	.short	0x0005
        /*0032*/ 	.short	0x0028
        /*0034*/ 	.byte	0x00, 0xf4, 0x21, 0x00


	//----- nvinfo : EIATTR_KPARAM_INFO
	.align		4
.L_17:
        /*0038*/ 	.byte	0x04, 0x17
        /*003a*/ 	.short	(.L_19 - .L_18)
.L_18:
        /*003c*/ 	.word	0x00000000
        /*0040*/ 	.short	0x0004
        /*0042*/ 	.short	0x0020
        /*0044*/ 	.byte	0x00, 0xf4, 0x21, 0x00


	//----- nvinfo : EIATTR_KPARAM_INFO
	.align		4
.L_19:
        /*0048*/ 	.byte	0x04, 0x17
        /*004a*/ 	.short	(.L_21 - .L_20)
.L_20:
        /*004c*/ 	.word	0x00000000
        /*0050*/ 	.short	0x0003
        /*0052*/ 	.short	0x0018
        /*0054*/ 	.byte	0x00, 0xf4, 0x21, 0x00


	//----- nvinfo : EIATTR_KPARAM_INFO
	.align		4
.L_21:
        /*0058*/ 	.byte	0x04, 0x17
        /*005a*/ 	.short	(.L_23 - .L_22)
.L_22:
        /*005c*/ 	.word	0x00000000
        /*0060*/ 	.short	0x0002
        /*0062*/ 	.short	0x0010
        /*0064*/ 	.byte	0x00, 0xf4, 0x21, 0x00


	//----- nvinfo : EIATTR_KPARAM_INFO
	.align		4
.L_23:
        /*0068*/ 	.byte	0x04, 0x17
        /*006a*/ 	.short	(.L_25 - .L_24)
.L_24:
        /*006c*/ 	.word	0x00000000
        /*0070*/ 	.short	0x0001
        /*0072*/ 	.short	0x0008
        /*0074*/ 	.byte	0x00, 0xf4, 0x21, 0x00


	//----- nvinfo : EIATTR_KPARAM_INFO
	.align		4
.L_25:
        /*0078*/ 	.byte	0x04, 0x17
        /*007a*/ 	.short	(.L_27 - .L_26)
.L_26:
        /*007c*/ 	.word	0x00000000
        /*0080*/ 	.short	0x0000
        /*0082*/ 	.short	0x0000
        /*0084*/ 	.byte	0x00, 0xf4, 0x21, 0x00


	//----- nvinfo : EIATTR_SPARSE_MMA_MASK
	.align		4
.L_27:
        /*0088*/ 	.byte	0x03, 0x50
        /*008a*/ 	.short	0x0000


	//----- nvinfo : EIATTR_MAXREG_COUNT
	.align		4
        /*008c*/ 	.byte	0x03, 0x1b
        /*008e*/ 	.short	0x00ff


	//----- nvinfo : EIATTR_EXIT_INSTR_OFFSETS
	.align		4
        /*0090*/ 	.byte	0x04, 0x1c
        /*0092*/ 	.short	(.L_29 - .L_28)


	//   ....[0]....
.L_28:
        /*0094*/ 	.word	0x00001490


	//   ....[1]....
        /*0098*/ 	.word	0x000014e0


	//----- nvinfo : EIATTR_REQNTID
	.align		4
.L_29:
        /*009c*/ 	.byte	0x04, 0x10
        /*009e*/ 	.short	(.L_31 - .L_30)
.L_30:
        /*00a0*/ 	.word	0x00000080
        /*00a4*/ 	.word	0x00000001
        /*00a8*/ 	.word	0x00000001


	//----- nvinfo : EIATTR_CBANK_PARAM_SIZE
	.align		4
.L_31:
        /*00ac*/ 	.byte	0x03, 0x19
        /*00ae*/ 	.short	0x0038


	//----- nvinfo : EIATTR_PARAM_CBANK
	.align		4
        /*00b0*/ 	.byte	0x04, 0x0a
        /*00b2*/ 	.short	(.L_33 - .L_32)
	.align		4
.L_32:
        /*00b4*/ 	.word	index@(.nv.constant0.triton_poi_fused__native_batch_norm_legit_no_training_relu_44)
        /*00b8*/ 	.short	0x0210
        /*00ba*/ 	.short	0x0038


	//----- nvinfo : EIATTR_SW_WAR
	.align		4
.L_33:
        /*00bc*/ 	.byte	0x04, 0x36
        /*00be*/ 	.short	(.L_35 - .L_34)
.L_34:
        /*00c0*/ 	.word	0x00000008
.L_35:


//--------------------- .nv.callgraph             --------------------------
	.section	.nv.callgraph,"",@"SHT_CUDA_CALLGRAPH"
	.align	4
	.sectionentsize	8
	.align		4
        /*0000*/ 	.word	0x00000000
	.align		4
        /*0004*/ 	.word	0xffffffff
	.align		4
        /*0008*/ 	.word	0x00000000
	.align		4
        /*000c*/ 	.word	0xfffffffe
	.align		4
        /*0010*/ 	.word	0x00000000
	.align		4
        /*0014*/ 	.word	0xfffffffd
	.align		4
        /*0018*/ 	.word	0x00000000
	.align		4
        /*001c*/ 	.word	0xfffffffc


//--------------------- .nv.constant4             --------------------------
	.section	.nv.constant4,"a",@progbits
	.align	8
	.align		8
.nv.constant4:
        /*0000*/ 	.dword	_$_str
	.align		8
        /*0008*/ 	.dword	_$_str_$_2


//--------------------- .text.triton_poi_fused__native_batch_norm_legit_no_training_relu_44 --------------------------
	.section	.text.triton_poi_fused__native_batch_norm_legit_no_training_relu_44,"ax",@progbits
	.sectionflags	@"SHF_BARRIERS=1"
	.align	128
        .global         triton_poi_fused__native_batch_norm_legit_no_training_relu_44
        .type           triton_poi_fused__native_batch_norm_legit_no_training_relu_44,@function
        .size           triton_poi_fused__native_batch_norm_legit_no_training_relu_44,(.L_x_1 - triton_poi_fused__native_batch_norm_legit_no_training_relu_44)
        .other          triton_poi_fused__native_batch_norm_legit_no_training_relu_44,@"STO_CUDA_ENTRY STV_DEFAULT"
triton_poi_fused__native_batch_norm_legit_no_training_relu_44:
.text.triton_poi_fused__native_batch_norm_legit_no_training_relu_44:
[----:B------:R-:W0:Y:S01]  /*0000*/  LDC R1, c[0x0][0x28] ;  /* 0x00000a00ff017b82 */ /* 0x000e220000000800 */
[----:B------:R-:W1:Y:S07]  /*0010*/  S2R R0, SR_TID.X ;  /* 0x0000000000007919 */ /* 0x000e6e0000002100 */
[----:B------:R-:W2:Y:S01]  /*0020*/  S2UR UR4, SR_CTAID.Y ;  /* 0x00000000000479c3 */ /* 0x000ea20000002600 */
[----:B------:R-:W-:Y:S02]  /*0030*/  CS2R R8, SRZ ;  /* 0x0000000000087805 */ /* 0x000fe4000001ff00 */
[----:B------:R-:W-:Y:S01]  /*0040*/  CS2R R10, SRZ ;  /* 0x00000000000a7805 */ /* 0x000fe2000001ff00 */
[----:B------:R-:W-:-:S04]  /*0050*/  ULDC.64 UR8, c[0x0][0x208] ;  /* 0x0000820000087ab9 */ /* 0x000fc80000000a00 */
[----:B------:R-:W3:Y:S08]  /*0060*/  S2UR UR7, SR_CTAID.X ;  /* 0x00000000000779c3 */ /* 0x000ef00000002500 */
[----:B------:R-:W4:Y:S01]  /*0070*/  LDC.64 R24, c[0x0][0x218] ;  /* 0x00008600ff187b82 */ /* 0x000f220000000a00 */
[----:B--2---:R-:W-:-:S07]  /*0080*/  USHF.L.U32 UR4, UR4, 0xa, URZ ;  /* 0x0000000a04047899 */ /* 0x004fce000800063f */
[----:B------:R-:W2:Y:S01]  /*0090*/  LDC.64 R32, c[0x0][0x210] ;  /* 0x00008400ff207b82 */ /* 0x000ea20000000a00 */
[----:B-1----:R-:W-:Y:S01]  /*00a0*/  IMAD.SHL.U32 R2, R0, 0x4, RZ ;  /* 0x0000000400027824 */ /* 0x002fe200078e00ff */
[----:B---3--:R-:W-:-:S06]  /*00b0*/  UISETP.GE.AND UP0, UPT, UR7, 0xc4, UPT ;  /* 0x000000c40700788c */ /* 0x008fcc000bf06270 */
[----:B------:R-:W1:Y:S01]  /*00c0*/  LDC.64 R26, c[0x0][0x220] ;  /* 0x00008800ff1a7b82 */ /* 0x000e620000000a00 */
[----:B------:R-:W-:Y:S02]  /*00d0*/  MOV R7, UR7 ;  /* 0x0000000700077c02 */ /* 0x000fe40008000f00 */
[----:B------:R-:W-:Y:S02]  /*00e0*/  LOP3.LUT R3, R2, 0x1fc, RZ, 0xc0, !PT ;  /* 0x000001fc02037812 */ /* 0x000fe400078ec0ff */
[----:B------:R-:W-:Y:S02]  /*00f0*/  PLOP3.LUT P0, PT, PT, PT, UP0, 0x80, 0x0 ;  /* 0x000000000000781c */ /* 0x000fe40003f0f008 */
[----:B------:R-:W-:-:S04]  /*0100*/  LOP3.LUT R4, R3, UR4, RZ, 0xfc, !PT ;  /* 0x0000000403047c12 */ /* 0x000fc8000f8efcff */
[C---:B------:R-:W-:Y:S01]  /*0110*/  ISETP.GE.AND P2, PT, R4.reuse, 0x300, PT ;  /* 0x000003000400780c */ /* 0x040fe20003f46270 */
[C---:B------:R-:W-:Y:S01]  /*0120*/  IMAD.HI R2, R4.reuse, 0x2aaaaaab, RZ ;  /* 0x2aaaaaab04027827 */ /* 0x040fe200078e02ff */
[----:B------:R-:W-:-:S04]  /*0130*/  ISETP.LT.AND P1, PT, R4, 0x300, !P0 ;  /* 0x000003000400780c */ /* 0x000fc80004721270 */
[----:B------:R-:W-:-:S04]  /*0140*/  SHF.R.U32.HI R5, RZ, 0x1f, R2 ;  /* 0x0000001fff057819 */ /* 0x000fc80000011602 */
[----:B------:R-:W-:-:S05]  /*0150*/  LEA.HI.SX32 R5, R2, R5, 0x1b ;  /* 0x0000000502057211 */ /* 0x000fca00078fdaff */
[----:B------:R-:W-:-:S04]  /*0160*/  IMAD R2, R5, -0xc0, R4 ;  /* 0xffffff4005027824 */ /* 0x000fc800078e0204 */
[----:B------:R-:W-:Y:S02]  /*0170*/  IMAD R6, R7, 0xc0, R2 ;  /* 0x000000c007067824 */ /* 0x000fe400078e0202 */
[----:B----4-:R-:W-:-:S04]  /*0180*/  IMAD.WIDE R14, R2, 0x4, R24 ;  /* 0x00000004020e7825 */ /* 0x010fc800078e0218 */
[----:B------:R-:W-:Y:S01]  /*0190*/  IMAD R13, R5, 0x9300, R6 ;  /* 0x00009300050d7824 */ /* 0x000fe200078e0206 */
[----:B------:R-:W-:Y:S02]  /*01a0*/  CS2R R4, SRZ ;  /* 0x0000000000047805 */ /* 0x000fe4000001ff00 */
[----:B------:R-:W-:Y:S01]  /*01b0*/  CS2R R6, SRZ ;  /* 0x0000000000067805 */ /* 0x000fe2000001ff00 */
[----:B------:R-:W-:Y:S01]  /*01c0*/  IMAD.U32 R16, RZ, RZ, UR4 ;  /* 0x00000004ff107e24 */ /* 0x000fe2000f8e00ff */
[----:B------:R3:W4:Y:S01]  /*01d0*/  @!P2 LDG.E.EL.128 R8, desc[UR8][R14.64] ;  /* 0x000000080e08a981 */ /* 0x000722000c2e1d00 */
[----:B--2---:R-:W-:-:S03]  /*01e0*/  IMAD.WIDE R12, R13, 0x4, R32 ;  /* 0x000000040d0c7825 */ /* 0x004fc600078e0220 */
[----:B------:R-:W-:Y:S02]  /*01f0*/  LOP3.LUT R16, R16, 0x200, R3, 0xfe, !PT ;  /* 0x0000020010107812 */ /* 0x000fe400078efe03 */
[----:B------:R2:W4:Y:S01]  /*0200*/  @P1 LDG.E.EL.128 R4, desc[UR8][R12.64] ;  /* 0x000000080c041981 */ /* 0x000522000c2e1d00 */
[----:B-1----:R-:W-:Y:S01]  /*0210*/  IMAD.WIDE R30, R2, 0x4, R26 ;  /* 0x00000004021e7825 */ /* 0x002fe200078e021a */
[----:B---3--:R-:W-:Y:S02]  /*0220*/  CS2R R14, SRZ ;  /* 0x00000000000e7805 */ /* 0x008fe4000001ff00 */
[----:B--2---:R-:W-:Y:S01]  /*0230*/  CS2R R12, SRZ ;  /* 0x00000000000c7805 */ /* 0x004fe2000001ff00 */
[----:B------:R-:W-:-:S05]  /*0240*/  IMAD.HI R3, R16, 0x2aaaaaab, RZ ;  /* 0x2aaaaaab10037827 */ /* 0x000fca00078e02ff */
[----:B------:R1:W2:Y:S01]  /*0250*/  @!P2 LDG.E.EL.128 R12, desc[UR8][R30.64] ;  /* 0x000000081e0ca981 */ /* 0x0002a2000c2e1d00 */
[----:B------:R-:W-:-:S04]  /*0260*/  SHF.R.U32.HI R18, RZ, 0x1f, R3 ;  /* 0x0000001fff127819 */ /* 0x000fc80000011603 */
[----:B------:R-:W-:Y:S02]  /*0270*/  LEA.HI.SX32 R18, R3, R18, 0x1b ;  /* 0x0000001203127211 */ /* 0x000fe400078fdaff */
[----:B------:R-:W-:-:S03]  /*0280*/  ISETP.GE.AND P1, PT, R16, 0x300, PT ;  /* 0x000003001000780c */ /* 0x000fc60003f26270 */
[----:B------:R-:W-:Y:S01]  /*0290*/  IMAD R3, R18, -0xc0, R16 ;  /* 0xffffff4012037824 */ /* 0x000fe200078e0210 */
[----:B------:R-:W-:-:S03]  /*02a0*/  MOV R17, UR7 ;  /* 0x0000000700117c02 */ /* 0x000fc60008000f00 */
[----:B------:R-:W-:Y:S01]  /*02b0*/  IMAD R18, R18, 0x9300, R3 ;  /* 0x0000930012127824 */ /* 0x000fe200078e0203 */
[----:B------:R-:W-:Y:S01]  /*02c0*/  ISETP.LT.AND P3, PT, R16, 0x300, !P0 ;  /* 0x000003001000780c */ /* 0x000fe20004761270 */
[----:B------:R-:W-:Y:S01]  /*02d0*/  IMAD.WIDE R34, R3, 0x4, R24 ;  /* 0x0000000403227825 */ /* 0x000fe200078e0218 */
[----:B------:R-:W-:-:S03]  /*02e0*/  CS2R R24, SRZ ;  /* 0x0000000000187805 */ /* 0x000fc6000001ff00 */
[----:B-1----:R-:W-:Y:S01]  /*02f0*/  IMAD.WIDE R30, R3, 0x4, R26 ;  /* 0x00000004031e7825 */ /* 0x002fe200078e021a */
[----:B------:R-:W-:-:S03]  /*0300*/  CS2R R26, SRZ ;  /* 0x00000000001a7805 */ /* 0x000fc6000001ff00 */
[----:B------:R-:W-:Y:S01]  /*0310*/  IMAD R17, R17, 0xc0, R18 ;  /* 0x000000c011117824 */ /* 0x000fe200078e0212 */
[----:B------:R-:W-:Y:S02]  /*0320*/  CS2R R18, SRZ ;  /* 0x0000000000127805 */ /* 0x000fe4000001ff00 */
[----:B------:R-:W-:Y:S02]  /*0330*/  CS2R R20, SRZ ;  /* 0x0000000000147805 */ /* 0x000fe4000001ff00 */
[----:B------:R-:W-:Y:S01]  /*0340*/  CS2R R22, SRZ ;  /* 0x0000000000167805 */ /* 0x000fe2000001ff00 */
[----:B------:R-:W-:Y:S01]  /*0350*/  IMAD.WIDE R32, R17, 0x4, R32 ;  /* 0x0000000411207825 */ /* 0x000fe200078e0220 */
[----:B------:R-:W-:Y:S01]  /*0360*/  CS2R R16, SRZ ;  /* 0x0000000000107805 */ /* 0x000fe2000001ff00 */
[----:B------:R-:W3:Y:S04]  /*0370*/  @!P1 LDG.E.EL.128 R24, desc[UR8][R30.64] ;  /* 0x000000081e189981 */ /* 0x000ee8000c2e1d00 */
[----:B------:R-:W5:Y:S04]  /*0380*/  @!P1 LDG.E.EL.128 R20, desc[UR8][R34.64] ;  /* 0x0000000822149981 */ /* 0x000f68000c2e1d00 */
[----:B------:R-:W5:Y:S01]  /*0390*/  @P3 LDG.E.EL.128 R16, desc[UR8][R32.64] ;  /* 0x0000000820103981 */ /* 0x000f62000c2e1d00 */
[----:B------:R-:W-:-:S02]  /*03a0*/  P2R R28, PR, RZ, 0x1 ;  /* 0x00000001ff1c7803 */ /* 0x000fc40000000000 */
[----:B------:R-:W-:Y:S01]  /*03b0*/  P2R R29, PR, RZ, 0x2 ;  /* 0x00000002ff1d7803 */ /* 0x000fe20000000000 */
[----:B----4-:R-:W-:Y:S01]  /*03c0*/  FADD R6, -R10, R6 ;  /* 0x000000060a067221 */ /* 0x010fe20000000100 */
[----:B--2---:R-:W-:-:S06]  /*03d0*/  FADD R10, R12, 0.0010000000474974513054 ;  /* 0x3a83126f0c0a7421 */ /* 0x004fcc0000000000 */
[----:B------:R-:W1:Y:S01]  /*03e0*/  MUFU.SQRT R10, R10 ;  /* 0x0000000a000a7308 */ /* 0x000e620000002000 */
[----:B------:R-:W-:Y:S01]  /*03f0*/  FADD R15, R15, 0.0010000000474974513054 ;  /* 0x3a83126f0f0f7421 */ /* 0x000fe20000000000 */
[----:B------:R-:W-:Y:S01]  /*0400*/  FADD R5, -R9, R5 ;  /* 0x0000000509057221 */ /* 0x000fe20000000100 */
[----:B------:R-:W-:-:S05]  /*0410*/  FADD R9, R13, 0.0010000000474974513054 ;  /* 0x3a83126f0d097421 */ /* 0x000fca0000000000 */
[----:B------:R2:W4:Y:S01]  /*0420*/  MUFU.SQRT R13, R15 ;  /* 0x0000000f000d7308 */ /* 0x0005220000002000 */
[----:B------:R-:W-:Y:S01]  /*0430*/  FADD R11, -R11, R7 ;  /* 0x000000070b0b7221 */ /* 0x000fe20000000100 */
[----:B-1----:R-:W-:-:S06]  /*0440*/  FSETP.GT.AND P3, PT, R10, 8.50705917302346158658e+37, PT ;  /* 0x7e8000000a00780b */ /* 0x002fcc0003f64000 */
[----:B------:R-:W1:Y:S01]  /*0450*/  MUFU.SQRT R9, R9 ;  /* 0x0000000900097308 */ /* 0x000e620000002000 */
[----:B------:R-:W-:Y:S01]  /*0460*/  FSETP.GEU.AND P6, PT, R10, 1.175494350822287508e-38, PT ;  /* 0x008000000a00780b */ /* 0x000fe20003fce000 */
[----:B---3--:R-:W-:Y:S01]  /*0470*/  FADD R7, R24, 0.0010000000474974513054 ;  /* 0x3a83126f18077421 */ /* 0x008fe20000000000 */
[----:B------:R-:W-:-:S04]  /*0480*/  IMAD.MOV.U32 R24, RZ, RZ, 0x3e800000 ;  /* 0x3e800000ff187424 */ /* 0x000fc800078e00ff */
[----:B------:R-:W-:Y:S01]  /*0490*/  @P3 FMUL R10, R10, 0.25 ;  /* 0x3e8000000a0a3820 */ /* 0x000fe20000400000 */
[----:B--2---:R-:W-:Y:S01]  /*04a0*/  FSEL R15, R24, 1, P3 ;  /* 0x3f800000180f7808 */ /* 0x004fe20001800000 */
[----:B-----5:R-:W-:Y:S01]  /*04b0*/  FADD R16, -R20, R16 ;  /* 0x0000001014107221 */ /* 0x020fe20000000100 */
[----:B----4-:R-:W-:Y:S01]  /*04c0*/  FSETP.GT.AND P3, PT, R13, 8.50705917302346158658e+37, PT ;  /* 0x7e8000000d00780b */ /* 0x010fe20003f64000 */
[----:B------:R-:W2:Y:S01]  /*04d0*/  MUFU.SQRT R20, R7 ;  /* 0x0000000700147308 */ /* 0x000ea20000002000 */
[----:B------:R-:W-:Y:S01]  /*04e0*/  FADD R14, R14, 0.0010000000474974513054 ;  /* 0x3a83126f0e0e7421 */ /* 0x000fe20000000000 */
[----:B------:R-:W-:Y:S01]  /*04f0*/  FADD R25, R25, 0.0010000000474974513054 ;  /* 0x3a83126f19197421 */ /* 0x000fe20000000000 */
[----:B------:R-:W-:Y:S01]  /*0500*/  FADD R33, R26, 0.0010000000474974513054 ;  /* 0x3a83126f1a217421 */ /* 0x000fe20000000000 */
[----:B-1----:R-:W-:Y:S01]  /*0510*/  FSETP.GT.AND P5, PT, R9, 8.50705917302346158658e+37, PT ;  /* 0x7e8000000900780b */ /* 0x002fe20003fa4000 */
[----:B------:R-:W-:Y:S01]  /*0520*/  FADD R23, -R23, R19 ;  /* 0x0000001317177221 */ /* 0x000fe20000000100 */
[----:B------:R-:W-:-:S02]  /*0530*/  FSETP.GEU.AND P0, PT, R13, 1.175494350822287508e-38, PT ;  /* 0x008000000d00780b */ /* 0x000fc40003f0e000 */
[----:B------:R-:W1:Y:S01]  /*0540*/  MUFU.SQRT R12, R14 ;  /* 0x0000000e000c7308 */ /* 0x000e620000002000 */
[----:B------:R-:W-:Y:S01]  /*0550*/  FSEL R30, R24, 1, P3 ;  /* 0x3f800000181e7808 */ /* 0x000fe20001800000 */
[----:B------:R-:W-:Y:S02]  /*0560*/  FADD R27, R27, 0.0010000000474974513054 ;  /* 0x3a83126f1b1b7421 */ /* 0x000fe40000000000 */
[----:B------:R-:W-:Y:S01]  /*0570*/  @P3 FMUL R13, R13, 0.25 ;  /* 0x3e8000000d0d3820 */ /* 0x000fe20000400000 */
[----:B--2---:R-:W-:-:S03]  /*0580*/  FSETP.GT.AND P3, PT, R20, 8.50705917302346158658e+37, PT ;  /* 0x7e8000001400780b */ /* 0x004fc60003f64000 */
[----:B------:R-:W2:Y:S01]  /*0590*/  MUFU.SQRT R19, R25 ;  /* 0x0000001900137308 */ /* 0x000ea20000002000 */
[----:B------:R-:W-:-:S07]  /*05a0*/  @!P6 FMUL R10, R10, 16777216 ;  /* 0x4b8000000a0ae820 */ /* 0x000fce0000400000 */
[----:B------:R-:W3:Y:S01]  /*05b0*/  MUFU.SQRT R26, R33 ;  /* 0x00000021001a7308 */ /* 0x000ee20000002000 */
[----:B------:R-:W-:-:S07]  /*05c0*/  FSETP.GEU.AND P1, PT, R9, 1.175494350822287508e-38, PT ;  /* 0x008000000900780b */ /* 0x000fce0003f2e000 */
[----:B------:R-:W4:Y:S01]  /*05d0*/  MUFU.SQRT R25, R27 ;  /* 0x0000001b00197308 */ /* 0x000f220000002000 */
[----:B------:R-:W-:Y:S01]  /*05e0*/  @P5 FMUL R9, R9, 0.25 ;  /* 0x3e80000009095820 */ /* 0x000fe20000400000 */
[----:B------:R-:W-:Y:S02]  /*05f0*/  FSEL R31, R24, 1, P5 ;  /* 0x3f800000181f7808 */ /* 0x000fe40002800000 */
[----:B-1----:R-:W-:Y:S02]  /*0600*/  FSETP.GT.AND P4, PT, R12, 8.50705917302346158658e+37, PT ;  /* 0x7e8000000c00780b */ /* 0x002fe40003f84000 */
[C---:B------:R-:W-:Y:S01]  /*0610*/  FSETP.GEU.AND P5, PT, R20.reuse, 1.175494350822287508e-38, PT ;  /* 0x008000001400780b */ /* 0x040fe20003fae000 */
[----:B------:R-:W-:Y:S01]  /*0620*/  @P3 FMUL R20, R20, 0.25 ;  /* 0x3e80000014143820 */ /* 0x000fe20000400000 */
[----:B------:R-:W-:Y:S01]  /*0630*/  FSEL R7, R24, 1, P3 ;  /* 0x3f80000018077808 */ /* 0x000fe20001800000 */
[----:B------:R-:W1:Y:S01]  /*0640*/  MUFU.RCP R10, R10 ;  /* 0x0000000a000a7308 */ /* 0x000e620000001000 */
[----:B--2---:R-:W-:Y:S01]  /*0650*/  FSETP.GT.AND P3, PT, R19, 8.50705917302346158658e+37, PT ;  /* 0x7e8000001300780b */ /* 0x004fe20003f64000 */
[----:B------:R-:W-:Y:S01]  /*0660*/  @!P6 FMUL R15, R15, 16777216 ;  /* 0x4b8000000f0fe820 */ /* 0x000fe20000400000 */
[----:B---3--:R-:W-:-:S02]  /*0670*/  FSETP.GT.AND P6, PT, R26, 8.50705917302346158658e+37, PT ;  /* 0x7e8000001a00780b */ /* 0x008fc40003fc4000 */
[----:B------:R-:W-:Y:S02]  /*0680*/  P2R R32, PR, RZ, 0x2 ;  /* 0x00000002ff207803 */ /* 0x000fe40000000000 */
[----:B----4-:R-:W-:Y:S01]  /*0690*/  FSETP.GT.AND P1, PT, R25, 8.50705917302346158658e+37, PT ;  /* 0x7e8000001900780b */ /* 0x010fe20003f24000 */
[----:B------:R-:W-:Y:S01]  /*06a0*/  FADD R4, -R8, R4 ;  /* 0x0000000408047221 */ /* 0x000fe20000000100 */
[----:B------:R-:W-:Y:S01]  /*06b0*/  P2R R8, PR, RZ, 0x4 ;  /* 0x00000004ff087803 */ /* 0x000fe20000000000 */
[----:B------:R-:W-:Y:S01]  /*06c0*/  FADD R18, -R22, R18 ;  /* 0x0000001216127221 */ /* 0x000fe20000000100 */
[C---:B------:R-:W-:Y:S01]  /*06d0*/  FSETP.GEU.AND P2, PT, R12.reuse, 1.175494350822287508e-38, PT ;  /* 0x008000000c00780b */ /* 0x040fe20003f4e000 */
[----:B------:R-:W-:Y:S01]  /*06e0*/  @P4 FMUL R12, R12, 0.25 ;  /* 0x3e8000000c0c4820 */ /* 0x000fe20000400000 */
[C---:B------:R-:W-:Y:S01]  /*06f0*/  FSEL R22, R24.reuse, 1, P4 ;  /* 0x3f80000018167808 */ /* 0x040fe20002000000 */
[----:B------:R-:W-:Y:S01]  /*0700*/  FADD R17, -R21, R17 ;  /* 0x0000001115117221 */ /* 0x000fe20000000100 */
[C---:B------:R-:W-:Y:S01]  /*0710*/  FSETP.GEU.AND P4, PT, R19.reuse, 1.175494350822287508e-38, PT ;  /* 0x008000001300780b */ /* 0x040fe20003f8e000 */
[----:B------:R-:W-:Y:S01]  /*0720*/  @P3 FMUL R19, R19, 0.25 ;  /* 0x3e80000013133820 */ /* 0x000fe20000400000 */
[----:B------:R-:W-:Y:S01]  /*0730*/  FSEL R14, R24, 1, P3 ;  /* 0x3f800000180e7808 */ /* 0x000fe20001800000 */
[----:B-1----:R-:W-:Y:S01]  /*0740*/  FMUL R21, R10, R15 ;  /* 0x0000000f0a157220 */ /* 0x002fe20000400000 */
[C---:B------:R-:W-:Y:S01]  /*0750*/  FSETP.GEU.AND P3, PT, R26.reuse, 1.175494350822287508e-38, PT ;  /* 0x008000001a00780b */ /* 0x040fe20003f6e000 */
[----:B------:R-:W-:Y:S01]  /*0760*/  @P6 FMUL R26, R26, 0.25 ;  /* 0x3e8000001a1a6820 */ /* 0x000fe20000400000 */
[----:B------:R-:W-:-:S02]  /*0770*/  FSEL R15, R24, 1, P6 ;  /* 0x3f800000180f7808 */ /* 0x000fc40003000000 */
[C---:B------:R-:W-:Y:S01]  /*0780*/  FSETP.GEU.AND P6, PT, R25.reuse, 1.175494350822287508e-38, PT ;  /* 0x008000001900780b */ /* 0x040fe20003fce000 */
[----:B------:R-:W-:Y:S01]  /*0790*/  @P1 FMUL R25, R25, 0.25 ;  /* 0x3e80000019191820 */ /* 0x000fe20000400000 */
[----:B------:R-:W-:Y:S02]  /*07a0*/  FSEL R10, R24, 1, P1 ;  /* 0x3f800000180a7808 */ /* 0x000fe40000800000 */
[----:B------:R-:W-:Y:S01]  /*07b0*/  ISETP.NE.AND P1, PT, R32, RZ, PT ;  /* 0x000000ff2000720c */ /* 0x000fe20003f25270 */
[----:B------:R-:W-:Y:S01]  /*07c0*/  @!P0 FMUL R13, R13, 16777216 ;  /* 0x4b8000000d0d8820 */ /* 0x000fe20000400000 */
[----:B------:R-:W-:Y:S01]  /*07d0*/  @!P2 FMUL R12, R12, 16777216 ;  /* 0x4b8000000c0ca820 */ /* 0x000fe20000400000 */
[----:B------:R-:W-:Y:S01]  /*07e0*/  @!P2 FMUL R22, R22, 16777216 ;  /* 0x4b8000001616a820 */ /* 0x000fe20000400000 */
[----:B------:R-:W-:-:S03]  /*07f0*/  ISETP.NE.AND P2, PT, R8, RZ, PT ;  /* 0x000000ff0800720c */ /* 0x000fc60003f45270 */
[----:B------:R-:W1:Y:S06]  /*0800*/  MUFU.RCP R13, R13 ;  /* 0x0000000d000d7308 */ /* 0x000e6c0000001000 */
[----:B------:R-:W-:Y:S01]  /*0810*/  @!P1 FMUL R9, R9, 16777216 ;  /* 0x4b80000009099820 */ /* 0x000fe20000400000 */
[----:B------:R-:W-:Y:S01]  /*0820*/  @!P1 FMUL R31, R31, 16777216 ;  /* 0x4b8000001f1f9820 */ /* 0x000fe20000400000 */
[----:B------:R-:W-:Y:S02]  /*0830*/  ISETP.NE.AND P1, PT, R29, RZ, PT ;  /* 0x000000ff1d00720c */ /* 0x000fe40003f25270 */
[----:B------:R-:W2:Y:S08]  /*0840*/  MUFU.RCP R8, R9 ;  /* 0x0000000900087308 */ /* 0x000eb00000001000 */
[----:B------:R-:W3:Y:S01]  /*0850*/  MUFU.RCP R29, R12 ;  /* 0x0000000c001d7308 */ /* 0x000ee20000001000 */
[----:B------:R-:W-:Y:S01]  /*0860*/  @!P0 FMUL R30, R30, 16777216 ;  /* 0x4b8000001e1e8820 */ /* 0x000fe20000400000 */
[----:B------:R-:W-:-:S03]  /*0870*/  ISETP.NE.AND P0, PT, R28, RZ, PT ;  /* 0x000000ff1c00720c */ /* 0x000fc60003f05270 */
[----:B-1----:R-:W-:Y:S01]  /*0880*/  FMUL R24, R13, R30 ;  /* 0x0000001e0d187220 */ /* 0x002fe20000400000 */
[----:B--2---:R-:W-:Y:S01]  /*0890*/  FMUL R30, R8, R31 ;  /* 0x0000001f081e7220 */ /* 0x004fe20000400000 */
[----:B------:R-:W-:Y:S01]  /*08a0*/  @!P6 FMUL R25, R25, 16777216 ;  /* 0x4b8000001919e820 */ /* 0x000fe20000400000 */
[----:B------:R-:W1:Y:S01]  /*08b0*/  LDC.64 R8, c[0x0][0x230] ;  /* 0x00008c00ff087b82 */ /* 0x000e620000000a00 */
[----:B------:R-:W-:Y:S01]  /*08c0*/  @!P5 FMUL R20, R20, 16777216 ;  /* 0x4b8000001414d820 */ /* 0x000fe20000400000 */
[----:B---3--:R-:W-:-:S06]  /*08d0*/  FMUL R31, R29, R22 ;  /* 0x000000161d1f7220 */ /* 0x008fcc0000400000 */
[----:B------:R-:W2:Y:S01]  /*08e0*/  LDC.64 R28, c[0x0][0x228] ;  /* 0x00008a00ff1c7b82 */ /* 0x000ea20000000a00 */
[----:B------:R-:W3:Y:S08]  /*08f0*/  MUFU.RCP R25, R25 ;  /* 0x0000001900197308 */ /* 0x000ef00000001000 */
[----:B------:R-:W4:Y:S01]  /*0900*/  MUFU.RCP R20, R20 ;  /* 0x0000001400147308 */ /* 0x000f220000001000 */
[----:B------:R-:W-:Y:S01]  /*0910*/  @!P6 FMUL R10, R10, 16777216 ;  /* 0x4b8000000a0ae820 */ /* 0x000fe20000400000 */
[----:B------:R-:W-:Y:S01]  /*0920*/  @!P5 FMUL R7, R7, 16777216 ;  /* 0x4b8000000707d820 */ /* 0x000fe20000400000 */
[----:B------:R-:W-:Y:S01]  /*0930*/  @!P4 FMUL R19, R19, 16777216 ;  /* 0x4b8000001313c820 */ /* 0x000fe20000400000 */
[----:B------:R-:W-:Y:S01]  /*0940*/  FMUL R22, R30, R5 ;  /* 0x000000051e167220 */ /* 0x000fe20000400000 */
[----:B------:R-:W-:Y:S01]  /*0950*/  FMUL R13, R21, R4 ;  /* 0x00000004150d7220 */ /* 0x000fe20000400000 */
[----:B---3--:R-:W-:-:S02]  /*0960*/  FMUL R30, R25, R10 ;  /* 0x0000000a191e7220 */ /* 0x008fc40000400000 */
[----:B------:R3:W5:Y:S01]  /*0970*/  MUFU.RCP R27, R19 ;  /* 0x00000013001b7308 */ /* 0x0007620000001000 */
[----:B-1----:R-:W-:-:S04]  /*0980*/  IMAD.WIDE R32, R2, 0x4, R8 ;  /* 0x0000000402207825 */ /* 0x002fc800078e0208 */
[----:B------:R-:W-:Y:S01]  /*0990*/  FMUL R24, R24, R11 ;  /* 0x0000000b18187220 */ /* 0x000fe20000400000 */
[----:B------:R-:W-:Y:S01]  /*09a0*/  CS2R R4, SRZ ;  /* 0x0000000000047805 */ /* 0x000fe2000001ff00 */
[----:B----4-:R-:W-:Y:S01]  /*09b0*/  FMUL R25, R20, R7 ;  /* 0x0000000714197220 */ /* 0x010fe20000400000 */
[----:B--2---:R-:W-:-:S04]  /*09c0*/  IMAD.WIDE R20, R2, 0x4, R28 ;  /* 0x0000000402147825 */ /* 0x004fc800078e021c */
[----:B---3--:R-:W-:Y:S01]  /*09d0*/  FMUL R19, R31, R6 ;  /* 0x000000061f137220 */ /* 0x008fe20000400000 */
[----:B------:R-:W-:Y:S01]  /*09e0*/  CS2R R6, SRZ ;  /* 0x0000000000067805 */ /* 0x000fe2000001ff00 */
[----:B------:R-:W-:Y:S01]  /*09f0*/  IMAD.WIDE R28, R3, 0x4, R28 ;  /* 0x00000004031c7825 */ /* 0x000fe200078e021c */
[----:B------:R-:W-:-:S03]  /*0a00*/  CS2R R10, SRZ ;  /* 0x00000000000a7805 */ /* 0x000fc6000001ff00 */
[----:B------:R-:W-:Y:S01]  /*0a10*/  IMAD.WIDE R2, R3, 0x4, R8 ;  /* 0x0000000403027825 */ /* 0x000fe200078e0208 */
[----:B------:R-:W-:Y:S01]  /*0a20*/  CS2R R8, SRZ ;  /* 0x0000000000087805 */ /* 0x000fe2000001ff00 */
[----:B------:R1:W2:Y:S05]  /*0a30*/  @!P2 LDG.E.EL.128 R4, desc[UR8][R20.64] ;  /* 0x000000081404a981 */ /* 0x0002aa000c2e1d00 */
[----:B------:R-:W2:Y:S01]  /*0a40*/  @!P2 LDG.E.EL.128 R8, desc[UR8][R32.64] ;  /* 0x000000082008a981 */ /* 0x000ea2000c2e1d00 */
[----:B------:R-:W-:-:S04]  /*0a50*/  @!P3 FMUL R26, R26, 16777216 ;  /* 0x4b8000001a1ab820 */ /* 0x000fc80000400000 */
[----:B------:R5:W3:Y:S01]  /*0a60*/  MUFU.RCP R12, R26 ;  /* 0x0000001a000c7308 */ /* 0x000ae20000001000 */
[----:B------:R-:W-:Y:S01]  /*0a70*/  @!P4 FMUL R14, R14, 16777216 ;  /* 0x4b8000000e0ec820 */ /* 0x000fe20000400000 */
[----:B------:R-:W-:Y:S01]  /*0a80*/  @!P3 FMUL R15, R15, 16777216 ;  /* 0x4b8000000f0fb820 */ /* 0x000fe20000400000 */
[----:B------:R-:W-:Y:S01]  /*0a90*/  FMUL R30, R30, R23 ;  /* 0x000000171e1e7220 */ /* 0x000fe20000400000 */
[----:B-1----:R-:W-:Y:S01]  /*0aa0*/  CS2R R20, SRZ ;  /* 0x0000000000147805 */ /* 0x002fe2000001ff00 */
[----:B-----5:R-:W-:Y:S01]  /*0ab0*/  FMUL R26, R27, R14 ;  /* 0x0000000e1b1a7220 */ /* 0x020fe20000400000 */
[----:B---3--:R-:W-:Y:S01]  /*0ac0*/  FMUL R27, R12, R15 ;  /* 0x0000000f0c1b7220 */ /* 0x008fe20000400000 */
[----:B------:R-:W-:Y:S01]  /*0ad0*/  CS2R R14, SRZ ;  /* 0x00000000000e7805 */ /* 0x000fe2000001ff00 */
[----:B------:R-:W1:Y:S01]  /*0ae0*/  S2UR UR6, SR_CgaCtaId ;  /* 0x00000000000679c3 */ /* 0x000e620000008800 */
[----:B--2---:R-:W-:Y:S01]  /*0af0*/  FFMA R8, R13, R4, R8 ;  /* 0x000000040d087223 */ /* 0x004fe20000000008 */
[----:B------:R-:W-:Y:S01]  /*0b00*/  FFMA R5, R22, R5, R9 ;  /* 0x0000000516057223 */ /* 0x000fe20000000009 */
[----:B------:R-:W-:-:S02]  /*0b10*/  CS2R R12, SRZ ;  /* 0x00000000000c7805 */ /* 0x000fc4000001ff00 */
[----:B------:R-:W-:-:S04]  /*0b20*/  CS2R R22, SRZ ;  /* 0x0000000000167805 */ /* 0x000fc8000001ff00 */
[----:B------:R-:W2:Y:S04]  /*0b30*/  @!P1 LDG.E.EL.128 R12, desc[UR8][R28.64] ;  /* 0x000000081c0c9981 */ /* 0x000ea8000c2e1d00 */
[----:B------:R3:W2:Y:S01]  /*0b40*/  @!P1 LDG.E.EL.128 R20, desc[UR8][R2.64] ;  /* 0x0000000802149981 */ /* 0x0006a2000c2e1d00 */
[----:B------:R-:W-:-:S04]  /*0b50*/  MOV R9, UR4 ;  /* 0x0000000400097c02 */ /* 0x000fc80008000f00 */
[----:B------:R-:W-:Y:S01]  /*0b60*/  LOP3.LUT R4, R9, 0x7f, R0, 0xf8, !PT ;  /* 0x0000007f09047812 */ /* 0x000fe200078ef800 */
[----:B------:R-:W-:-:S04]  /*0b70*/  FFMA R10, R19, R6, R10 ;  /* 0x00000006130a7223 */ /* 0x000fc8000000000a */
[----:B------:R-:W-:-:S05]  /*0b80*/  IMAD.HI R9, R4, 0x2aaaaaab, RZ ;  /* 0x2aaaaaab04097827 */ /* 0x000fca00078e02ff */
[----:B------:R-:W-:Y:S01]  /*0b90*/  SHF.R.U32.HI R6, RZ, 0x1f, R9 ;  /* 0x0000001fff067819 */ /* 0x000fe20000011609 */
[----:B------:R-:W-:-:S03]  /*0ba0*/  FFMA R24, R24, R7, R11 ;  /* 0x0000000718187223 */ /* 0x000fc6000000000b */
[----:B------:R-:W-:Y:S01]  /*0bb0*/  LEA.HI.SX32 R9, R9, R6, 0x1b ;  /* 0x0000000609097211 */ /* 0x000fe200078fdaff */
[----:B------:R-:W-:Y:S01]  /*0bc0*/  IMAD.MOV.U32 R11, RZ, RZ, 0xc4 ;  /* 0x000000c4ff0b7424 */ /* 0x000fe200078e00ff */
[----:B------:R-:W-:-:S03]  /*0bd0*/  LOP3.LUT R7, R0, 0x7f, RZ, 0xc0, !PT ;  /* 0x0000007f00077812 */ /* 0x000fc600078ec0ff */
[----:B------:R-:W-:Y:S01]  /*0be0*/  IMAD R0, R9, -0xc0, R4 ;  /* 0xffffff4009007824 */ /* 0x000fe200078e0204 */
[----:B---3--:R-:W-:-:S03]  /*0bf0*/  MOV R2, UR4 ;  /* 0x0000000400027c02 */ /* 0x008fc60008000f00 */
[----:B------:R-:W-:Y:S02]  /*0c00*/  IMAD R0, R0, R11, UR7 ;  /* 0x0000000700007e24 */ /* 0x000fe4000f8e020b */
[----:B------:R-:W3:Y:S01]  /*0c10*/  S2R R11, SR_TID.X ;  /* 0x00000000000b7919 */ /* 0x000ee20000002100 */
[----:B------:R-:W-:-:S05]  /*0c20*/  LOP3.LUT R2, R2, 0x180, R7, 0xfe, !PT ;  /* 0x0000018002027812 */ /* 0x000fca00078efe07 */
[----:B------:R-:W-:-:S05]  /*0c30*/  IMAD.HI R3, R2, 0x2aaaaaab, RZ ;  /* 0x2aaaaaab02037827 */ /* 0x000fca00078e02ff */
[----:B------:R-:W-:-:S04]  /*0c40*/  SHF.R.U32.HI R6, RZ, 0x1f, R3 ;  /* 0x0000001fff067819 */ /* 0x000fc80000011603 */
[----:B------:R-:W-:Y:S01]  /*0c50*/  LEA.HI.SX32 R3, R3, R6, 0x1b ;  /* 0x0000000603037211 */ /* 0x000fe200078fdaff */
[----:B------:R-:W-:Y:S01]  /*0c60*/  IMAD R0, R9, 0x3d400, R0 ;  /* 0x0003d40009007824 */ /* 0x000fe200078e0200 */
[----:B------:R-:W-:Y:S01]  /*0c70*/  ISETP.LT.AND P3, PT, R2, 0x300, !P0 ;  /* 0x000003000200780c */ /* 0x000fe20004761270 */
[----:B------:R-:W-:Y:S02]  /*0c80*/  IMAD.MOV.U32 R9, RZ, RZ, 0xc4 ;  /* 0x000000c4ff097424 */ /* 0x000fe400078e00ff */
[----:B------:R-:W-:-:S04]  /*0c90*/  IMAD R2, R3, -0xc0, R2 ;  /* 0xffffff4003027824 */ /* 0x000fc800078e0202 */
[----:B------:R-:W-:Y:S01]  /*0ca0*/  IMAD R2, R2, R9, UR7 ;  /* 0x0000000702027e24 */ /* 0x000fe2000f8e0209 */
[C---:B------:R-:W-:Y:S01]  /*0cb0*/  FSETP.GEU.AND P2, PT, R8.reuse, RZ, PT ;  /* 0x000000ff0800720b */ /* 0x040fe20003f4e000 */
[----:B------:R-:W-:Y:S01]  /*0cc0*/  UMOV UR5, 0x400 ;  /* 0x0000040000057882 */ /* 0x000fe20000000000 */
[----:B------:R-:W-:Y:S01]  /*0cd0*/  FSETP.GEU.AND P1, PT, R5, RZ, PT ;  /* 0x000000ff0500720b */ /* 0x000fe20003f2e000 */
[----:B------:R-:W-:Y:S02]  /*0ce0*/  IMAD R2, R3, 0x3d400, R2 ;  /* 0x0003d40003027824 */ /* 0x000fe400078e0202 */
[----:B------:R-:W-:Y:S01]  /*0cf0*/  FMUL R27, R27, R18 ;  /* 0x000000121b1b7220 */ /* 0x000fe20000400000 */
[----:B-1----:R-:W-:Y:S01]  /*0d00*/  UPRMT UR5, UR6, 0x654, UR5 ;  /* 0x0000065406057896 */ /* 0x002fe20008000005 */
[----:B---3--:R-:W-:Y:S02]  /*0d10*/  SHF.L.U32 R3, R11, 0x2, RZ ;  /* 0x000000020b037819 */ /* 0x008fe400000006ff */
[----:B------:R-:W-:-:S02]  /*0d20*/  FSEL R18, R8, RZ, P2 ;  /* 0x000000ff08127208 */ /* 0x000fc40001000000 */
[----:B------:R-:W-:Y:S02]  /*0d30*/  FSEL R28, R5, RZ, P1 ;  /* 0x000000ff051c7208 */ /* 0x000fe40000800000 */
[----:B------:R-:W-:Y:S02]  /*0d40*/  LOP3.LUT R3, R3, 0x1fc, RZ, 0xc0, !PT ;  /* 0x000001fc03037812 */ /* 0x000fe400078ec0ff */
[----:B------:R-:W-:Y:S02]  /*0d50*/  FSETP.GEU.AND P2, PT, R10, RZ, PT ;  /* 0x000000ff0a00720b */ /* 0x000fe40003f4e000 */
[----:B------:R-:W-:Y:S02]  /*0d60*/  FSETP.GEU.AND P1, PT, R24, RZ, PT ;  /* 0x000000ff1800720b */ /* 0x000fe40003f2e000 */
[----:B------:R-:W-:Y:S02]  /*0d70*/  LEA R9, R3, UR5, 0x3 ;  /* 0x0000000503097c11 */ /* 0x000fe4000f8e18ff */
[----:B------:R-:W-:-:S02]  /*0d80*/  FSEL R32, R10, RZ, P2 ;  /* 0x000000ff0a207208 */ /* 0x000fc40001000000 */
[----:B------:R-:W-:Y:S01]  /*0d90*/  FSEL R34, R24, RZ, P1 ;  /* 0x000000ff18227208 */ /* 0x000fe20000800000 */
[----:B------:R1:W-:Y:S01]  /*0da0*/  STS [R9], R18 ;  /* 0x0000001209007388 */ /* 0x0003e20000000800 */
[----:B------:R-:W-:-:S03]  /*0db0*/  LOP3.LUT R8, R4, 0x300, RZ, 0xfc, !PT ;  /* 0x0000030004087812 */ /* 0x000fc600078efcff */
[----:B------:R-:W-:Y:S04]  /*0dc0*/  STS [R9+0x8], R28 ;  /* 0x0000081c09007388 */ /* 0x000fe80000000800 */
[----:B------:R-:W-:Y:S04]  /*0dd0*/  STS [R9+0x10], R32 ;  /* 0x0000102009007388 */ /* 0x000fe80000000800 */
[----:B------:R3:W-:Y:S01]  /*0de0*/  STS [R9+0x18], R34 ;  /* 0x0000182209007388 */ /* 0x0007e20000000800 */
[----:B------:R-:W-:-:S04]  /*0df0*/  IMAD.HI R5, R8, 0x2aaaaaab, RZ ;  /* 0x2aaaaaab08057827 */ /* 0x000fc800078e02ff */
[----:B------:R-:W-:Y:S01]  /*0e00*/  FMUL R26, R26, R17 ;  /* 0x000000111a1a7220 */ /* 0x000fe20000400000 */
[----:B------:R-:W-:Y:S01]  /*0e10*/  FMUL R25, R25, R16 ;  /* 0x0000001019197220 */ /* 0x000fe20000400000 */
[----:B------:R-:W-:Y:S02]  /*0e20*/  LOP3.LUT R11, R11, 0x7f, RZ, 0xc0, !PT ;  /* 0x0000007f0b0b7812 */ /* 0x000fe400078ec0ff */
[----:B------:R-:W-:Y:S02]  /*0e30*/  SHF.R.U32.HI R10, RZ, 0x1f, R5 ;  /* 0x0000001fff0a7819 */ /* 0x000fe40000011605 */
[----:B------:R-:W-:Y:S02]  /*0e40*/  LOP3.LUT R17, R7, 0x80, RZ, 0xfc, !PT ;  /* 0x0000008007117812 */ /* 0x000fe400078efcff */
[----:B------:R-:W-:Y:S02]  /*0e50*/  LEA.HI.SX32 R5, R5, R10, 0x1b ;  /* 0x0000000a05057211 */ /* 0x000fe400078fdaff */
[----:B------:R-:W-:-:S02]  /*0e60*/  LOP3.LUT R10, R11, 0x180, RZ, 0xfc, !PT ;  /* 0x000001800b0a7812 */ /* 0x000fc400078efcff */
[----:B------:R-:W-:Y:S02]  /*0e70*/  LEA R17, R17, UR5, 0x3 ;  /* 0x0000000511117c11 */ /* 0x000fe4000f8e18ff */
[----:B------:R-:W-:Y:S01]  /*0e80*/  LEA R10, R10, UR5, 0x3 ;  /* 0x000000050a0a7c11 */ /* 0x000fe2000f8e18ff */
[----:B------:R-:W-:Y:S01]  /*0e90*/  BAR.SYNC.DEFER_BLOCKING 0x0 ;  /* 0x0000000000007b1d */ /* 0x000fe20000010000 */
[----:B------:R-:W-:-:S05]  /*0ea0*/  IMAD.U32 R6, RZ, RZ, UR4 ;  /* 0x00000004ff067e24 */ /* 0x000fca000f8e00ff */
[----:B------:R-:W-:Y:S01]  /*0eb0*/  LDS R11, [R10] ;  /* 0x000000000a0b7984 */ /* 0x000fe20000000800 */
[----:B------:R-:W-:-:S05]  /*0ec0*/  LOP3.LUT R6, R6, 0x100, R7, 0xfe, !PT ;  /* 0x0000010006067812 */ /* 0x000fca00078efe07 */
[----:B------:R-:W-:Y:S01]  /*0ed0*/  IMAD.HI R3, R6, 0x2aaaaaab, RZ ;  /* 0x2aaaaaab06037827 */ /* 0x000fe200078e02ff */
[----:B------:R-:W-:-:S04]  /*0ee0*/  LOP3.LUT R19, R4, 0x280, RZ, 0xfc, !PT ;  /* 0x0000028004137812 */ /* 0x000fc800078efcff */
[----:B------:R-:W-:Y:S02]  /*0ef0*/  SHF.R.U32.HI R16, RZ, 0x1f, R3 ;  /* 0x0000001fff107819 */ /* 0x000fe40000011603 */
[----:B-1----:R-:W-:Y:S02]  /*0f00*/  LOP3.LUT R18, R4, 0x200, RZ, 0xfc, !PT ;  /* 0x0000020004127812 */ /* 0x002fe400078efcff */
[----:B------:R-:W-:Y:S01]  /*0f10*/  LEA.HI.SX32 R3, R3, R16, 0x1b ;  /* 0x0000001003037211 */ /* 0x000fe200078fdaff */
[----:B------:R-:W-:Y:S01]  /*0f20*/  IMAD.HI R16, R19, 0x2aaaaaab, RZ ;  /* 0x2aaaaaab13107827 */ /* 0x000fe200078e02ff */
[----:B------:R-:W-:-:S06]  /*0f30*/  UISETP.LT.AND UP0, UPT, UR4, URZ, !UP0 ;  /* 0x0000003f0400728c */ /* 0x000fcc000c701270 */
[----:B------:R-:W-:Y:S01]  /*0f40*/  PLOP3.LUT P6, PT, PT, PT, UP0, 0x80, 0x0 ;  /* 0x000000000000781c */ /* 0x000fe20003fcf008 */
[----:B--2---:R-:W-:Y:S01]  /*0f50*/  FFMA R12, R25, R12, R20 ;  /* 0x0000000c190c7223 */ /* 0x004fe20000000014 */
[----:B------:R-:W-:Y:S01]  /*0f60*/  FFMA R13, R26, R13, R21 ;  /* 0x0000000d1a0d7223 */ /* 0x000fe20000000015 */
[----:B------:R-:W-:Y:S01]  /*0f70*/  LOP3.LUT R20, R7, 0x100, RZ, 0xfc, !PT ;  /* 0x0000010007147812 */ /* 0x000fe200078efcff */
[----:B------:R-:W-:Y:S01]  /*0f80*/  FFMA R24, R27, R14, R22 ;  /* 0x0000000e1b187223 */ /* 0x000fe20000000016 */
[----:B------:R-:W-:Y:S02]  /*0f90*/  LEA R22, R7, UR5, 0x3 ;  /* 0x0000000507167c11 */ /* 0x000fe4000f8e18ff */
[----:B------:R-:W-:Y:S02]  /*0fa0*/  LEA R20, R20, UR5, 0x3 ;  /* 0x0000000514147c11 */ /* 0x000fe4000f8e18ff */
[----:B------:R-:W-:Y:S01]  /*0fb0*/  FSETP.GEU.AND P1, PT, R13, RZ, PT ;  /* 0x000000ff0d00720b */ /* 0x000fe20003f2e000 */
[----:B------:R-:W1:Y:S01]  /*0fc0*/  LDS R14, [R22] ;  /* 0x00000000160e7984 */ /* 0x000e620000000800 */
[----:B------:R-:W-:-:S02]  /*0fd0*/  FSETP.GEU.AND P2, PT, R12, RZ, PT ;  /* 0x000000ff0c00720b */ /* 0x000fc40003f4e000 */
[----:B---3--:R-:W-:Y:S02]  /*0fe0*/  FSEL R34, R13, RZ, P1 ;  /* 0x000000ff0d227208 */ /* 0x008fe40000800000 */
[----:B------:R-:W-:Y:S01]  /*0ff0*/  FSEL R32, R12, RZ, P2 ;  /* 0x000000ff0c207208 */ /* 0x000fe20001000000 */
[----:B------:R-:W2:Y:S04]  /*1000*/  LDS R13, [R17] ;  /* 0x00000000110d7984 */ /* 0x000ea80000000800 */
[----:B------:R-:W3:Y:S01]  /*1010*/  LDS R12, [R20] ;  /* 0x00000000140c7984 */ /* 0x000ee20000000800 */
[----:B------:R-:W-:Y:S01]  /*1020*/  BAR.SYNC.DEFER_BLOCKING 0x0 ;  /* 0x0000000000007b1d */ /* 0x000fe20000010000 */
[----:B------:R-:W-:-:S04]  /*1030*/  MOV R26, UR4 ;  /* 0x00000004001a7c02 */ /* 0x000fc80008000f00 */
[----:B------:R-:W-:Y:S01]  /*1040*/  LOP3.LUT R26, R26, 0x80, R7, 0xfe, !PT ;  /* 0x000000801a1a7812 */ /* 0x000fe200078efe07 */
[----:B------:R-:W-:-:S04]  /*1050*/  FFMA R23, R30, R15, R23 ;  /* 0x0000000f1e177223 */ /* 0x000fc80000000017 */
[----:B------:R-:W-:Y:S01]  /*1060*/  IMAD.HI R21, R26, 0x2aaaaaab, RZ ;  /* 0x2aaaaaab1a157827 */ /* 0x000fe200078e02ff */
[----:B------:R-:W-:Y:S02]  /*1070*/  FSETP.GEU.AND P5, PT, R24, RZ, PT ;  /* 0x000000ff1800720b */ /* 0x000fe40003fae000 */
[----:B------:R-:W-:Y:S02]  /*1080*/  FSETP.GEU.AND P2, PT, R23, RZ, PT ;  /* 0x000000ff1700720b */ /* 0x000fe40003f4e000 */
[----:B------:R-:W-:-:S04]  /*1090*/  SHF.R.U32.HI R30, RZ, 0x1f, R21 ;  /* 0x0000001fff1e7819 */ /* 0x000fc80000011615 */
[----:B------:R-:W-:Y:S02]  /*10a0*/  LEA.HI.SX32 R21, R21, R30, 0x1b ;  /* 0x0000001e15157211 */ /* 0x000fe400078fdaff */
[----:B------:R-:W-:Y:S01]  /*10b0*/  FSEL R30, R24, RZ, P5 ;  /* 0x000000ff181e7208 */ /* 0x000fe20002800000 */
[----:B------:R4:W-:Y:S04]  /*10c0*/  STS [R9], R32 ;  /* 0x0000002009007388 */ /* 0x0009e80000000800 */
[----:B------:R-:W-:Y:S01]  /*10d0*/  STS [R9+0x8], R34 ;  /* 0x0000082209007388 */ /* 0x000fe20000000800 */
[----:B----4-:R-:W-:-:S03]  /*10e0*/  FSEL R32, R23, RZ, P2 ;  /* 0x000000ff17207208 */ /* 0x010fc60001000000 */
[----:B------:R4:W-:Y:S04]  /*10f0*/  STS [R9+0x10], R30 ;  /* 0x0000101e09007388 */ /* 0x0009e80000000800 */
[----:B------:R5:W-:Y:S01]  /*1100*/  STS [R9+0x18], R32 ;  /* 0x0000182009007388 */ /* 0x000be20000000800 */
[----:B------:R-:W-:Y:S01]  /*1110*/  BAR.SYNC.DEFER_BLOCKING 0x0 ;  /* 0x0000000000007b1d */ /* 0x000fe20000010000 */
[----:B------:R-:W-:Y:S01]  /*1120*/  SHF.R.U32.HI R7, RZ, 0x1f, R16 ;  /* 0x0000001fff077819 */ /* 0x000fe20000011610 */
[----:B------:R-:W-:Y:S01]  /*1130*/  HFMA2.MMA R24, -RZ, RZ, 0, 1.16825103759765625e-05 ;  /* 0x000000c4ff187435 */ /* 0x000fe200000001ff */
[----:B------:R-:W-:Y:S01]  /*1140*/  IMAD.HI R15, R18, 0x2aaaaaab, RZ ;  /* 0x2aaaaaab120f7827 */ /* 0x000fe200078e02ff */
[----:B------:R-:W-:Y:S02]  /*1150*/  ISETP.LT.AND P1, PT, R6, 0x300, !P0 ;  /* 0x000003000600780c */ /* 0x000fe40004721270 */
[----:B------:R-:W-:Y:S01]  /*1160*/  LEA.HI.SX32 R16, R16, R7, 0x1b ;  /* 0x0000000710107211 */ /* 0x000fe200078fdaff */
[----:B------:R-:W-:Y:S01]  /*1170*/  IMAD R6, R3, -0xc0, R6 ;  /* 0xffffff4003067824 */ /* 0x000fe200078e0206 */
[----:B------:R-:W-:Y:S01]  /*1180*/  SHF.R.U32.HI R28, RZ, 0x1f, R15 ;  /* 0x0000001fff1c7819 */ /* 0x000fe2000001160f */
[----:B------:R-:W-:-:S02]  /*1190*/  IMAD R7, R21, -0xc0, R26 ;  /* 0xffffff4015077824 */ /* 0x000fc400078e021a */
[----:B------:R-:W-:Y:S01]  /*11a0*/  IMAD.MOV.U32 R25, RZ, RZ, 0xc4 ;  /* 0x000000c4ff197424 */ /* 0x000fe200078e00ff */
[----:B------:R-:W-:Y:S01]  /*11b0*/  ISETP.LT.AND P4, PT, R26, 0x300, !P0 ;  /* 0x000003001a00780c */ /* 0x000fe20004781270 */
[----:B------:R-:W-:Y:S01]  /*11c0*/  IMAD R24, R7, R24, UR7 ;  /* 0x0000000707187e24 */ /* 0x000fe2000f8e0218 */
[----:B------:R-:W-:Y:S01]  /*11d0*/  LEA.HI.SX32 R15, R15, R28, 0x1b ;  /* 0x0000001c0f0f7211 */ /* 0x000fe200078fdaff */
[----:B------:R-:W-:Y:S01]  /*11e0*/  IMAD R26, R6, R25, UR7 ;  /* 0x00000007061a7e24 */ /* 0x000fe2000f8e0219 */
[C---:B------:R-:W-:Y:S01]  /*11f0*/  ISETP.LT.AND P5, PT, R4.reuse, 0x300, !P0 ;  /* 0x000003000400780c */ /* 0x040fe200047a1270 */
[----:B------:R-:W1:Y:S01]  /*1200*/  LDC.64 R6, c[0x0][0x238] ;  /* 0x00008e00ff067b82 */ /* 0x000e620000000a00 */
[----:B------:R-:W-:Y:S01]  /*1210*/  LOP3.LUT R28, R4, 0x380, RZ, 0xfc, !PT ;  /* 0x00000380041c7812 */ /* 0x000fe200078efcff */
[----:B------:R-:W-:Y:S01]  /*1220*/  IMAD R25, R5, -0xc0, R8 ;  /* 0xffffff4005197824 */ /* 0x000fe200078e0208 */
[----:B------:R2:W1:Y:S03]  /*1230*/  LDS R4, [R22] ;  /* 0x0000000016047984 */ /* 0x0004660000000800 */
[----:B------:R-:W-:Y:S01]  /*1240*/  IMAD.HI R23, R28, 0x2aaaaaab, RZ ;  /* 0x2aaaaaab1c177827 */ /* 0x000fe200078e02ff */
[----:B------:R-:W1:Y:S04]  /*1250*/  LDS R17, [R17] ;  /* 0x0000000011117984 */ /* 0x000e680000000800 */
[----:B------:R1:W3:Y:S01]  /*1260*/  LDS R8, [R20] ;  /* 0x0000000014087984 */ /* 0x0002e20000000800 */
[----:B----4-:R-:W-:Y:S01]  /*1270*/  SHF.R.U32.HI R30, RZ, 0x1f, R23 ;  /* 0x0000001fff1e7819 */ /* 0x010fe20000011617 */
[----:B------:R-:W-:Y:S01]  /*1280*/  IMAD.MOV.U32 R34, RZ, RZ, 0xc4 ;  /* 0x000000c4ff227424 */ /* 0x000fe200078e00ff */
[----:B------:R-:W-:Y:S01]  /*1290*/  ISETP.LT.AND P2, PT, R19, 0x300, !P0 ;  /* 0x000003001300780c */ /* 0x000fe20004741270 */
[----:B------:R-:W-:Y:S01]  /*12a0*/  IMAD R19, R16, -0xc0, R19 ;  /* 0xffffff4010137824 */ /* 0x000fe200078e0213 */
[----:B-----5:R-:W-:Y:S01]  /*12b0*/  LEA.HI.SX32 R9, R23, R30, 0x1b ;  /* 0x0000001e17097211 */ /* 0x020fe200078fdaff */
[-C--:B------:R-:W-:Y:S01]  /*12c0*/  IMAD R32, R25, R34.reuse, UR7 ;  /* 0x0000000719207e24 */ /* 0x080fe2000f8e0222 */
[----:B------:R-:W-:Y:S01]  /*12d0*/  ISETP.LT.AND P0, PT, R18, 0x300, !P0 ;  /* 0x000003001200780c */ /* 0x000fe20004701270 */
[----:B------:R-:W-:Y:S01]  /*12e0*/  IMAD R25, R3, 0x3d400, R26 ;  /* 0x0003d40003197824 */ /* 0x000fe200078e021a */
[----:B------:R-:W-:Y:S01]  /*12f0*/  MOV R3, 0xc4 ;  /* 0x000000c400037802 */ /* 0x000fe20000000f00 */
[----:B------:R-:W-:-:S02]  /*1300*/  IMAD R23, R19, R34, UR7 ;  /* 0x0000000713177e24 */ /* 0x000fc4000f8e0222 */
[----:B------:R-:W-:Y:S02]  /*1310*/  IMAD R18, R15, -0xc0, R18 ;  /* 0xffffff400f127824 */ /* 0x000fe400078e0212 */
[----:B------:R-:W-:Y:S02]  /*1320*/  IMAD.MOV.U32 R19, RZ, RZ, 0xc4 ;  /* 0x000000c4ff137424 */ /* 0x000fe400078e00ff */
[----:B0-2---:R-:W-:Y:S02]  /*1330*/  IMAD R22, R9, -0xc0, R28 ;  /* 0xffffff4009167824 */ /* 0x005fe400078e021c */
[----:B------:R-:W-:Y:S02]  /*1340*/  IMAD R21, R21, 0x3d400, R24 ;  /* 0x0003d40015157824 */ /* 0x000fe400078e0218 */
[----:B------:R-:W-:Y:S02]  /*1350*/  IMAD R26, R18, R3, UR7 ;  /* 0x00000007121a7e24 */ /* 0x000fe4000f8e0203 */
[----:B------:R-:W-:-:S02]  /*1360*/  IMAD R22, R22, R19, UR7 ;  /* 0x0000000716167e24 */ /* 0x000fc4000f8e0213 */
[----:B-1----:R-:W-:-:S04]  /*1370*/  IMAD.WIDE R18, R0, 0x4, R6 ;  /* 0x0000000400127825 */ /* 0x002fc800078e0206 */
[----:B------:R-:W-:Y:S01]  /*1380*/  IMAD.WIDE R20, R21, 0x4, R6 ;  /* 0x0000000415147825 */ /* 0x000fe200078e0206 */
[----:B------:R0:W-:Y:S04]  /*1390*/  @P5 STG.E desc[UR8][R18.64], R14 ;  /* 0x0000000e12005986 */ /* 0x0001e8000c101908 */
[----:B------:R0:W-:Y:S01]  /*13a0*/  @P4 STG.E desc[UR8][R20.64], R13 ;  /* 0x0000000d14004986 */ /* 0x0001e2000c101908 */
[----:B------:R-:W-:Y:S01]  /*13b0*/  PLOP3.LUT P4, PT, PT, PT, UP0, 0x80, 0x0 ;  /* 0x000000000000781c */ /* 0x000fe20003f8f008 */
[----:B------:R-:W-:Y:S02]  /*13c0*/  IMAD R27, R15, 0x3d400, R26 ;  /* 0x0003d4000f1b7824 */ /* 0x000fe400078e021a */
[----:B------:R-:W-:Y:S02]  /*13d0*/  IMAD R23, R16, 0x3d400, R23 ;  /* 0x0003d40010177824 */ /* 0x000fe400078e0217 */
[----:B------:R-:W-:-:S02]  /*13e0*/  IMAD R31, R5, 0x3d400, R32 ;  /* 0x0003d400051f7824 */ /* 0x000fc400078e0220 */
[----:B------:R-:W-:-:S04]  /*13f0*/  IMAD.WIDE R24, R25, 0x4, R6 ;  /* 0x0000000419187825 */ /* 0x000fc800078e0206 */
[--C-:B------:R-:W-:Y:S01]  /*1400*/  IMAD.WIDE R2, R2, 0x4, R6.reuse ;  /* 0x0000000402027825 */ /* 0x100fe200078e0206 */
[----:B---3--:R0:W-:Y:S03]  /*1410*/  @P1 STG.E desc[UR8][R24.64], R12 ;  /* 0x0000000c18001986 */ /* 0x0081e6000c101908 */
[--C-:B------:R-:W-:Y:S01]  /*1420*/  IMAD.WIDE R26, R27, 0x4, R6.reuse ;  /* 0x000000041b1a7825 */ /* 0x100fe200078e0206 */
[----:B------:R0:W-:Y:S03]  /*1430*/  @P3 STG.E desc[UR8][R2.64], R11 ;  /* 0x0000000b02003986 */ /* 0x0001e6000c101908 */
[--C-:B------:R-:W-:Y:S01]  /*1440*/  IMAD.WIDE R28, R23, 0x4, R6.reuse ;  /* 0x00000004171c7825 */ /* 0x100fe200078e0206 */
[----:B------:R0:W-:Y:S03]  /*1450*/  @P0 STG.E desc[UR8][R26.64], R4 ;  /* 0x000000041a000986 */ /* 0x0001e6000c101908 */
[----:B------:R-:W-:Y:S01]  /*1460*/  IMAD.WIDE R30, R31, 0x4, R6 ;  /* 0x000000041f1e7825 */ /* 0x000fe200078e0206 */
[----:B------:R0:W-:Y:S04]  /*1470*/  @P2 STG.E desc[UR8][R28.64], R17 ;  /* 0x000000111c002986 */ /* 0x0001e8000c101908 */
[----:B------:R0:W-:Y:S02]  /*1480*/  @P6 STG.E desc[UR8][R30.64], R8 ;  /* 0x000000081e006986 */ /* 0x0001e4000c101908 */
[----:B0-----:R-:W-:Y:S05]  /*1490*/  @!P4 EXIT ;  /* 0x000000000000c94d */ /* 0x001fea0003800000 */
[----:B0-----:R-:W0:Y:S01]  /*14a0*/  LDS R3, [R10] ;  /* 0x000000000a037984 */ /* 0x001e220000000800 */
[----:B------:R-:W-:-:S04]  /*14b0*/  IMAD R9, R9, 0x3d400, R22 ;  /* 0x0003d40009097824 */ /* 0x000fc800078e0216 */
[----:B------:R-:W-:-:S05]  /*14c0*/  IMAD.WIDE R6, R9, 0x4, R6 ;  /* 0x0000000409067825 */ /* 0x000fca00078e0206 */
[----:B0-----:R-:W-:Y:S01]  /*14d0*/  STG.E desc[UR8][R6.64], R3 ;  /* 0x0000000306007986 */ /* 0x001fe2000c101908 */
[----:B------:R-:W-:Y:S05]  /*14e0*/  EXIT ;  /* 0x000000000000794d */ /* 0x000fea0003800000 */
.L_x_0:
[----:B------:R-:W-:-:S00]  /*14f0*/  BRA `(.L_x_0) ;  /* 0xfffffffc00fc7947 */ /* 0x000fc0000383ffff */
[----:B------:R-:W-:-:S00]  /*1500*/  NOP ;  /* 0x0000000000007918 */ /* 0x000fc00000000000 */
[----:B------:R-:W-:-:S00]  /*1510*/  NOP ;  /* 0x0000000000007918 */ /* 0x000fc00000000000 */
[----:B------:R-:W-:-:S00]  /*1520*/  NOP ;  /* 0x0000000000007918 */ /* 0x000fc00000000000 */
[----:B------:R-:W-:-:S00]  /*1530*/  NOP ;  /* 0x0000000000007918 */ /* 0x000fc00000000000 */
[----:B------:R-:W-:-:S00]  /*1540*/  NOP ;  /* 0x0000000000007918 */ /* 0x000fc00000000000 */
[----:B------:R-:W-:-:S00]  /*1550*/  NOP ;  /* 0x0000000000007918 */ /* 0x000fc00000000000 */
[----:B------:R-:W-:-:S00]  /*1560*/  NOP ;  /* 0x0000000000007918 */ /* 0x000fc00000000000 */
[----:B------:R-:W-:-:S00]  /*1570*/  NOP ;  /* 0x0000000000007918 */ /* 0x000fc00000000000 */
.L_x_1:


//--------------------- .nv.global.init           --------------------------
	.section	.nv.global.init,"aw",@progbits
.nv.global.init:
	.type		_$_str,@object
	.size		_$_str,(_$_str_$_2 - _$_str)
_$_str:
        /*0000*/ 	.byte	0x5f, 0x5f, 0x43, 0x55, 0x44, 0x41, 0x5f, 0x46, 0x54, 0x5a, 0x00
	.type		_$_str_$_2,@object
	.size		_$_str_$_2,(.L_1 - _$_str_$_2)
_$_str_$_2:
        /*000b*/ 	.byte	0x5f, 0x5f, 0x43, 0x55, 0x44, 0x41, 0x5f, 0x50, 0x52, 0x45, 0x43, 0x5f, 0x53, 0x51, 0x52, 0x54
        /*001b*/ 	.byte	0x00
.L_1:


//--------------------- .nv.shared.triton_poi_fused__native_batch_norm_legit_no_training_relu_44 --------------------------
	.section	.nv.shared.triton_poi_fused__native_batch_norm_legit_no_training_relu_44,"aw",@nobits
	.sectionflags	@""
	.align	16
	.zero		1024


//--------------------- .nv.constant0.triton_poi_fused__native_batch_norm_legit_no_training_relu_44 --------------------------
	.section	.nv.constant0.triton_poi_fused__native_batch_norm_legit_no_training_relu_44,"a",@progbits
	.sectionflags	@""
	.align	4
.nv.constant0.triton_poi_fused__native_batch_norm_legit_no_training_relu_44:
	.zero		584
